//
// Generated by NVIDIA NVVM Compiler
//
// Compiler Build ID: CL-36424714
// Cuda compilation tools, release 13.0, V13.0.88
// Based on NVVM 20.0.0
//

.version 9.0
.target sm_100
.address_size 64

	// .globl	_Z18kernel_convolutionPfS_S_iiiiii

.visible .entry _Z18kernel_convolutionPfS_S_iiiiii(
	.param .u64 .ptr .align 1 _Z18kernel_convolutionPfS_S_iiiiii_param_0,
	.param .u64 .ptr .align 1 _Z18kernel_convolutionPfS_S_iiiiii_param_1,
	.param .u64 .ptr .align 1 _Z18kernel_convolutionPfS_S_iiiiii_param_2,
	.param .u32 _Z18kernel_convolutionPfS_S_iiiiii_param_3,
	.param .u32 _Z18kernel_convolutionPfS_S_iiiiii_param_4,
	.param .u32 _Z18kernel_convolutionPfS_S_iiiiii_param_5,
	.param .u32 _Z18kernel_convolutionPfS_S_iiiiii_param_6,
	.param .u32 _Z18kernel_convolutionPfS_S_iiiiii_param_7,
	.param .u32 _Z18kernel_convolutionPfS_S_iiiiii_param_8
)
{
	.reg .pred 	%p<15>;
	.reg .b32 	%r<81>;
	.reg .b32 	%f<71>;
	.reg .b64 	%rd<39>;

	ld.param.u64 	%rd5, [_Z18kernel_convolutionPfS_S_iiiiii_param_0];
	ld.param.u64 	%rd6, [_Z18kernel_convolutionPfS_S_iiiiii_param_1];
	ld.param.u64 	%rd4, [_Z18kernel_convolutionPfS_S_iiiiii_param_2];
	ld.param.u32 	%r30, [_Z18kernel_convolutionPfS_S_iiiiii_param_3];
	ld.param.u32 	%r25, [_Z18kernel_convolutionPfS_S_iiiiii_param_4];
	ld.param.u32 	%r26, [_Z18kernel_convolutionPfS_S_iiiiii_param_5];
	ld.param.u32 	%r27, [_Z18kernel_convolutionPfS_S_iiiiii_param_6];
	ld.param.u32 	%r28, [_Z18kernel_convolutionPfS_S_iiiiii_param_7];
	ld.param.u32 	%r29, [_Z18kernel_convolutionPfS_S_iiiiii_param_8];
	cvta.to.global.u64 	%rd1, %rd5;
	cvta.to.global.u64 	%rd2, %rd6;
	sub.s32 	%r31, %r30, %r26;
	div.s32 	%r32, %r31, %r29;
	add.s32 	%r33, %r32, 1;
	sub.s32 	%r34, %r25, %r26;
	div.s32 	%r35, %r34, %r29;
	add.s32 	%r1, %r35, 1;
	mov.u32 	%r36, %ctaid.x;
	mov.u32 	%r37, %ntid.x;
	mov.u32 	%r38, %tid.x;
	mov.u32 	%r39, %ctaid.y;
	mov.u32 	%r40, %ntid.y;
	mov.u32 	%r41, %tid.y;
	mad.lo.s32 	%r42, %r39, %r40, %r41;
	mov.u32 	%r43, %nctaid.x;
	mad.lo.s32 	%r44, %r42, %r43, %r36;
	mad.lo.s32 	%r2, %r44, %r37, %r38;
	mad.lo.s32 	%r45, %r28, %r35, %r28;
	div.u32 	%r46, %r2, %r45;
	rem.u32 	%r3, %r46, %r33;
	rem.u32 	%r4, %r2, %r28;
	mad.lo.s32 	%r47, %r45, %r32, %r45;
	setp.ge.u32 	%p1, %r2, %r47;
	setp.lt.s32 	%p2, %r26, 1;
	or.pred  	%p3, %p1, %p2;
	@%p3 bra 	$L__BB0_17;
	cvta.to.global.u64 	%rd7, %rd4;
	setp.lt.s32 	%p4, %r27, 1;
	mul.lo.s32 	%r5, %r3, %r29;
	div.u32 	%r48, %r2, %r28;
	rem.u32 	%r49, %r48, %r1;
	mul.lo.s32 	%r6, %r49, %r29;
	mul.wide.u32 	%rd8, %r2, 4;
	add.s64 	%rd3, %rd7, %rd8;
	@%p4 bra 	$L__BB0_17;
	and.b32  	%r7, %r27, 7;
	ld.global.f32 	%f69, [%rd3];
	and.b32  	%r8, %r27, 2147483640;
	mov.b32 	%r74, 0;
	mul.wide.s32 	%rd33, %r28, 4;
$L__BB0_3:
	mov.b32 	%r75, 0;
	add.s32 	%r54, %r74, %r5;
	mad.lo.s32 	%r55, %r54, %r25, %r6;
$L__BB0_4:
	setp.lt.u32 	%p5, %r27, 8;
	mad.lo.s32 	%r53, %r74, %r26, %r75;
	mul.lo.s32 	%r11, %r53, %r27;
	add.s32 	%r56, %r55, %r75;
	mul.lo.s32 	%r12, %r56, %r27;
	mov.b32 	%r79, 0;
	@%p5 bra 	$L__BB0_7;
	and.b32  	%r58, %r27, 2147483640;
	neg.s32 	%r76, %r58;
	mov.b32 	%r77, 0;
$L__BB0_6:
	.pragma "nounroll";
	add.s32 	%r59, %r11, %r77;
	mad.lo.s32 	%r60, %r59, %r28, %r4;
	mul.wide.s32 	%rd9, %r60, 4;
	add.s64 	%rd10, %rd2, %rd9;
	ld.global.f32 	%f18, [%rd10];
	add.s32 	%r61, %r77, %r12;
	mul.wide.s32 	%rd11, %r61, 4;
	add.s64 	%rd12, %rd1, %rd11;
	ld.global.f32 	%f19, [%rd12];
	fma.rn.f32 	%f20, %f18, %f19, %f69;
	st.global.f32 	[%rd3], %f20;
	mul.wide.s32 	%rd13, %r28, 4;
	add.s64 	%rd14, %rd10, %rd13;
	ld.global.f32 	%f21, [%rd14];
	ld.global.f32 	%f22, [%rd12+4];
	fma.rn.f32 	%f23, %f21, %f22, %f20;
	st.global.f32 	[%rd3], %f23;
	add.s64 	%rd15, %rd14, %rd13;
	ld.global.f32 	%f24, [%rd15];
	ld.global.f32 	%f25, [%rd12+8];
	fma.rn.f32 	%f26, %f24, %f25, %f23;
	st.global.f32 	[%rd3], %f26;
	add.s64 	%rd16, %rd15, %rd13;
	ld.global.f32 	%f27, [%rd16];
	ld.global.f32 	%f28, [%rd12+12];
	fma.rn.f32 	%f29, %f27, %f28, %f26;
	st.global.f32 	[%rd3], %f29;
	add.s64 	%rd17, %rd16, %rd13;
	ld.global.f32 	%f30, [%rd17];
	ld.global.f32 	%f31, [%rd12+16];
	fma.rn.f32 	%f32, %f30, %f31, %f29;
	st.global.f32 	[%rd3], %f32;
	add.s64 	%rd18, %rd17, %rd13;
	ld.global.f32 	%f33, [%rd18];
	ld.global.f32 	%f34, [%rd12+20];
	fma.rn.f32 	%f35, %f33, %f34, %f32;
	st.global.f32 	[%rd3], %f35;
	add.s64 	%rd19, %rd18, %rd13;
	ld.global.f32 	%f36, [%rd19];
	ld.global.f32 	%f37, [%rd12+24];
	fma.rn.f32 	%f38, %f36, %f37, %f35;
	st.global.f32 	[%rd3], %f38;
	add.s64 	%rd20, %rd19, %rd13;
	ld.global.f32 	%f39, [%rd20];
	ld.global.f32 	%f40, [%rd12+28];
	fma.rn.f32 	%f69, %f39, %f40, %f38;
	st.global.f32 	[%rd3], %f69;
	add.s32 	%r77, %r77, 8;
	add.s32 	%r76, %r76, 8;
	setp.ne.s32 	%p6, %r76, 0;
	mov.u32 	%r79, %r8;
	@%p6 bra 	$L__BB0_6;
$L__BB0_7:
	setp.eq.s32 	%p7, %r7, 0;
	@%p7 bra 	$L__BB0_15;
	add.s32 	%r62, %r7, -1;
	setp.lt.u32 	%p8, %r62, 3;
	@%p8 bra 	$L__BB0_10;
	add.s32 	%r63, %r11, %r79;
	mad.lo.s32 	%r64, %r63, %r28, %r4;
	mul.wide.s32 	%rd21, %r64, 4;
	add.s64 	%rd22, %rd2, %rd21;
	ld.global.f32 	%f41, [%rd22];
	add.s32 	%r65, %r79, %r12;
	mul.wide.s32 	%rd23, %r65, 4;
	add.s64 	%rd24, %rd1, %rd23;
	ld.global.f32 	%f42, [%rd24];
	fma.rn.f32 	%f43, %f41, %f42, %f69;
	st.global.f32 	[%rd3], %f43;
	add.s64 	%rd26, %rd22, %rd33;
	ld.global.f32 	%f44, [%rd26];
	ld.global.f32 	%f45, [%rd24+4];
	fma.rn.f32 	%f46, %f44, %f45, %f43;
	st.global.f32 	[%rd3], %f46;
	add.s64 	%rd27, %rd26, %rd33;
	ld.global.f32 	%f47, [%rd27];
	ld.global.f32 	%f48, [%rd24+8];
	fma.rn.f32 	%f49, %f47, %f48, %f46;
	st.global.f32 	[%rd3], %f49;
	add.s64 	%rd28, %rd27, %rd33;
	ld.global.f32 	%f50, [%rd28];
	ld.global.f32 	%f51, [%rd24+12];
	fma.rn.f32 	%f69, %f50, %f51, %f49;
	st.global.f32 	[%rd3], %f69;
	add.s32 	%r79, %r79, 4;
$L__BB0_10:
	and.b32  	%r66, %r27, 3;
	setp.eq.s32 	%p9, %r66, 0;
	@%p9 bra 	$L__BB0_15;
	setp.eq.s32 	%p10, %r66, 1;
	@%p10 bra 	$L__BB0_13;
	add.s32 	%r67, %r11, %r79;
	mad.lo.s32 	%r68, %r67, %r28, %r4;
	mul.wide.s32 	%rd29, %r68, 4;
	add.s64 	%rd30, %rd2, %rd29;
	ld.global.f32 	%f52, [%rd30];
	add.s32 	%r69, %r79, %r12;
	mul.wide.s32 	%rd31, %r69, 4;
	add.s64 	%rd32, %rd1, %rd31;
	ld.global.f32 	%f53, [%rd32];
	fma.rn.f32 	%f54, %f52, %f53, %f69;
	st.global.f32 	[%rd3], %f54;
	add.s64 	%rd34, %rd30, %rd33;
	ld.global.f32 	%f55, [%rd34];
	ld.global.f32 	%f56, [%rd32+4];
	fma.rn.f32 	%f69, %f55, %f56, %f54;
	st.global.f32 	[%rd3], %f69;
	add.s32 	%r79, %r79, 2;
$L__BB0_13:
	and.b32  	%r70, %r27, 1;
	setp.eq.b32 	%p11, %r70, 1;
	not.pred 	%p12, %p11;
	@%p12 bra 	$L__BB0_15;
	add.s32 	%r71, %r11, %r79;
	mad.lo.s32 	%r72, %r71, %r28, %r4;
	mul.wide.s32 	%rd35, %r72, 4;
	add.s64 	%rd36, %rd2, %rd35;
	ld.global.f32 	%f57, [%rd36];
	add.s32 	%r73, %r79, %r12;
	mul.wide.s32 	%rd37, %r73, 4;
	add.s64 	%rd38, %rd1, %rd37;
	ld.global.f32 	%f58, [%rd38];
	fma.rn.f32 	%f69, %f57, %f58, %f69;
	st.global.f32 	[%rd3], %f69;
$L__BB0_15:
	add.s32 	%r75, %r75, 1;
	setp.ne.s32 	%p13, %r75, %r26;
	@%p13 bra 	$L__BB0_4;
	add.s32 	%r74, %r74, 1;
	setp.ne.s32 	%p14, %r74, %r26;
	@%p14 bra 	$L__BB0_3;
$L__BB0_17:
	ret;

}


// ===== COMPILED SASS (sm_100) =====

	.target	sm_100

	.elftype	@"ET_EXEC"


//--------------------- .note.nv.tkinfo           --------------------------
	.section	.note.nv.tkinfo,"",@"SHT_NOTE"
	.sectionflags	@"SHF_NOTE_NV_TKINFO"
	.tkinfo
        /*0018*/ 	.word	0x00000002
        /*0030*/ 	.string	""
        /*0030*/ 	.string	"ptxas"
        /*0030*/ 	.string	"Cuda compilation tools, release 13.0, V13.0.88"
        /*0030*/ 	.string	"Build cuda_13.0.r13.0/compiler.36424714_0"
        /*0030*/ 	.string	"-arch sm_100 -m 64 "



//--------------------- .note.nv.cuinfo           --------------------------
	.section	.note.nv.cuinfo,"",@"SHT_NOTE"
	.sectionflags	@"SHF_NOTE_NV_CUINFO"
        /*0018*/ 	.short	0x0002
        /*001a*/ 	.short	0x0064
        /*001c*/ 	.short	0x0082
	.zero		2


//--------------------- .nv.info                  --------------------------
	.section	.nv.info,"",@"SHT_CUDA_INFO"
	.align	4


	//----- nvinfo : EIATTR_REGCOUNT
	.align		4
        /*0000*/ 	.byte	0x04, 0x2f
        /*0002*/ 	.short	(.L_1 - .L_0)
	.align		4
.L_0:
        /*0004*/ 	.word	index@(_Z18kernel_convolutionPfS_S_iiiiii)
        /*0008*/ 	.word	0x00000020


	//----- nvinfo : EIATTR_FRAME_SIZE
	.align		4
.L_1:
        /*000c*/ 	.byte	0x04, 0x11
        /*000e*/ 	.short	(.L_3 - .L_2)
	.align		4
.L_2:
        /*0010*/ 	.word	index@(_Z18kernel_convolutionPfS_S_iiiiii)
        /*0014*/ 	.word	0x00000000


	//----- nvinfo : EIATTR_MIN_STACK_SIZE
	.align		4
.L_3:
        /*0018*/ 	.byte	0x04, 0x12
        /*001a*/ 	.short	(.L_5 - .L_4)
	.align		4
.L_4:
        /*001c*/ 	.word	index@(_Z18kernel_convolutionPfS_S_iiiiii)
        /*0020*/ 	.word	0x00000000
.L_5:


//--------------------- .nv.compat                --------------------------
	.section	.nv.compat,"",@"SHT_CUDA_COMPAT_INFO"
	.align	4
        /*0000*/ 	.byte	0x02, 0x09, 0x00, 0x00, 0x02, 0x02, 0x01, 0x00, 0x02, 0x05, 0x05, 0x00, 0x03, 0x07, 0x01, 0x01
        /*0010*/ 	.byte	0x02, 0x03, 0x00, 0x00, 0x02, 0x06, 0x01, 0x00, 0x04, 0x0b, 0x08, 0x00, 0x09, 0x00, 0x00, 0x00
        /*0020*/ 	.byte	0x00, 0x00, 0x00, 0x00


//--------------------- .nv.info._Z18kernel_convolutionPfS_S_iiiiii --------------------------
	.section	.nv.info._Z18kernel_convolutionPfS_S_iiiiii,"",@"SHT_CUDA_INFO"
	.sectionflags	@""
	.align	4


	//----- nvinfo : EIATTR_CUDA_API_VERSION
	.align		4
        /*0000*/ 	.byte	0x04, 0x37
        /*0002*/ 	.short	(.L_7 - .L_6)
.L_6:
        /*0004*/ 	.word	0x00000082


	//----- nvinfo : EIATTR_KPARAM_INFO
	.align		4
.L_7:
        /*0008*/ 	.byte	0x04, 0x17
        /*000a*/ 	.short	(.L_9 - .L_8)
.L_8:
        /*000c*/ 	.word	0x00000000
        /*0010*/ 	.short	0x0008
        /*0012*/ 	.short	0x002c
        /*0014*/ 	.byte	0x00, 0xf0, 0x11, 0x00


	//----- nvinfo : EIATTR_KPARAM_INFO
	.align		4
.L_9:
        /*0018*/ 	.byte	0x04, 0x17
        /*001a*/ 	.short	(.L_11 - .L_10)
.L_10:
        /*001c*/ 	.word	0x00000000
        /*0020*/ 	.short	0x0007
        /*0022*/ 	.short	0x0028
        /*0024*/ 	.byte	0x00, 0xf0, 0x11, 0x00


	//----- nvinfo : EIATTR_KPARAM_INFO
	.align		4
.L_11:
        /*0028*/ 	.byte	0x04, 0x17
        /*002a*/ 	.short	(.L_13 - .L_12)
.L_12:
        /*002c*/ 	.word	0x00000000
        /*0030*/ 	.short	0x0006
        /*0032*/ 	.short	0x0024
        /*0034*/ 	.byte	0x00, 0xf0, 0x11, 0x00


	//----- nvinfo : EIATTR_KPARAM_INFO
	.align		4
.L_13:
        /*0038*/ 	.byte	0x04, 0x17
        /*003a*/ 	.short	(.L_15 - .L_14)
.L_14:
        /*003c*/ 	.word	0x00000000
        /*0040*/ 	.short	0x0005
        /*0042*/ 	.short	0x0020
        /*0044*/ 	.byte	0x00, 0xf0, 0x11, 0x00


	//----- nvinfo : EIATTR_KPARAM_INFO
	.align		4
.L_15:
        /*0048*/ 	.byte	0x04, 0x17
        /*004a*/ 	.short	(.L_17 - .L_16)
.L_16:
        /*004c*/ 	.word	0x00000000
        /*0050*/ 	.short	0x0004
        /*0052*/ 	.short	0x001c
        /*0054*/ 	.byte	0x00, 0xf0, 0x11, 0x00


	//----- nvinfo : EIATTR_KPARAM_INFO
	.align		4
.L_17:
        /*0058*/ 	.byte	0x04, 0x17
        /*005a*/ 	.short	(.L_19 - .L_18)
.L_18:
        /*005c*/ 	.word	0x00000000
        /*0060*/ 	.short	0x0003
        /*0062*/ 	.short	0x0018
        /*0064*/ 	.byte	0x00, 0xf0, 0x11, 0x00


	//----- nvinfo : EIATTR_KPARAM_INFO
	.align		4
.L_19:
        /*0068*/ 	.byte	0x04, 0x17
        /*006a*/ 	.short	(.L_21 - .L_20)
.L_20:
        /*006c*/ 	.word	0x00000000
        /*0070*/ 	.short	0x0002
        /*0072*/ 	.short	0x0010
        /*0074*/ 	.byte	0x00, 0xf5, 0x21, 0x00


	//----- nvinfo : EIATTR_KPARAM_INFO
	.align		4
.L_21:
        /*0078*/ 	.byte	0x04, 0x17
        /*007a*/ 	.short	(.L_23 - .L_22)
.L_22:
        /*007c*/ 	.word	0x00000000
        /*0080*/ 	.short	0x0001
        /*0082*/ 	.short	0x0008
        /*0084*/ 	.byte	0x00, 0xf5, 0x21, 0x00


	//----- nvinfo : EIATTR_KPARAM_INFO
	.align		4
.L_23:
        /*0088*/ 	.byte	0x04, 0x17
        /*008a*/ 	.short	(.L_25 - .L_24)
.L_24:
        /*008c*/ 	.word	0x00000000
        /*0090*/ 	.short	0x0000
        /*0092*/ 	.short	0x0000
        /*0094*/ 	.byte	0x00, 0xf5, 0x21, 0x00


	//----- nvinfo : EIATTR_SPARSE_MMA_MASK
	.align		4
.L_25:
        /*0098*/ 	.byte	0x03, 0x50
        /*009a*/ 	.short	0x0000


	//----- nvinfo : EIATTR_MAXREG_COUNT
	.align		4
        /*009c*/ 	.byte	0x03, 0x1b
        /*009e*/ 	.short	0x00ff


	//----- nvinfo : EIATTR_MERCURY_ISA_VERSION
	.align		4
        /*00a0*/ 	.byte	0x03, 0x5f
        /*00a2*/ 	.short	0x0101


	//----- nvinfo : EIATTR_VRC_CTA_INIT_COUNT
	.align		4
        /*00a4*/ 	.byte	0x02, 0x4a
	.zero		1
	.zero		1


	//----- nvinfo : EIATTR_EXIT_INSTR_OFFSETS
	.align		4
        /*00a8*/ 	.byte	0x04, 0x1c
        /*00aa*/ 	.short	(.L_27 - .L_26)


	//   ....[0]....
.L_26:
        /*00ac*/ 	.word	0x000003b0


	//   ....[1]....
        /*00b0*/ 	.word	0x000003f0


	//   ....[2]....
        /*00b4*/ 	.word	0x000011d0


	//----- nvinfo : EIATTR_CBANK_PARAM_SIZE
	.align		4
.L_27:
        /*00b8*/ 	.byte	0x03, 0x19
        /*00ba*/ 	.short	0x0030


	//----- nvinfo : EIATTR_PARAM_CBANK
	.align		4
        /*00bc*/ 	.byte	0x04, 0x0a
        /*00be*/ 	.short	(.L_29 - .L_28)
	.align		4
.L_28:
        /*00c0*/ 	.word	index@(.nv.constant0._Z18kernel_convolutionPfS_S_iiiiii)
        /*00c4*/ 	.short	0x0380
        /*00c6*/ 	.short	0x0030


	//----- nvinfo : EIATTR_SW_WAR
	.align		4
.L_29:
        /*00c8*/ 	.byte	0x04, 0x36
        /*00ca*/ 	.short	(.L_31 - .L_30)
.L_30:
        /*00cc*/ 	.word	0x00000008
.L_31:


//--------------------- .nv.callgraph             --------------------------
	.section	.nv.callgraph,"",@"SHT_CUDA_CALLGRAPH"
	.align	4
	.sectionentsize	8
	.align		4
        /*0000*/ 	.word	0x00000000
	.align		4
        /*0004*/ 	.word	0xffffffff
	.align		4
        /*0008*/ 	.word	0x00000000
	.align		4
        /*000c*/ 	.word	0xfffffffe
	.align		4
        /*0010*/ 	.word	0x00000000
	.align		4
        /*0014*/ 	.word	0xfffffffd
	.align		4
        /*0018*/ 	.word	0x00000000
	.align		4
        /*001c*/ 	.word	0xfffffffc


//--------------------- .text._Z18kernel_convolutionPfS_S_iiiiii --------------------------
	.section	.text._Z18kernel_convolutionPfS_S_iiiiii,"ax",@progbits
	.align	128
        .global         _Z18kernel_convolutionPfS_S_iiiiii
        .type           _Z18kernel_convolutionPfS_S_iiiiii,@function
        .size           _Z18kernel_convolutionPfS_S_iiiiii,(.L_x_7 - _Z18kernel_convolutionPfS_S_iiiiii)
        .other          _Z18kernel_convolutionPfS_S_iiiiii,@"STO_CUDA_ENTRY STV_DEFAULT"
_Z18kernel_convolutionPfS_S_iiiiii:
.text._Z18kernel_convolutionPfS_S_iiiiii:
[----:B------:R-:W-:Y:S08]  /*0000*/  LDC R1, c[0x0][0x37c] ;  /* 0x0000df00ff017b82 */ /* 0x000ff00000000800 */
[----:B------:R-:W0:Y:S01]  /*0010*/  LDC R4, c[0x0][0x3ac] ;  /* 0x0000eb00ff047b82 */ /* 0x000e220000000800 */
[----:B------:R-:W1:Y:S01]  /*0020*/  LDCU UR4, c[0x0][0x398] ;  /* 0x00007300ff0477ac */ /* 0x000e620008000800 */
[----:B------:R-:W2:Y:S01]  /*0030*/  S2R R15, SR_TID.Y ;  /* 0x00000000000f7919 */ /* 0x000ea20000002200 */
[----:B------:R-:W3:Y:S05]  /*0040*/  LDCU UR5, c[0x0][0x360] ;  /* 0x00006c00ff0577ac */ /* 0x000eea0008000800 */
[----:B------:R-:W1:Y:S08]  /*0050*/  LDC R5, c[0x0][0x3a0] ;  /* 0x0000e800ff057b82 */ /* 0x000e700000000800 */
[----:B------:R-:W4:Y:S01]  /*0060*/  LDC R6, c[0x0][0x39c] ;  /* 0x0000e700ff067b82 */ /* 0x000f220000000800 */
[----:B0-----:R-:W-:-:S07]  /*0070*/  IABS R11, R4 ;  /* 0x00000004000b7213 */ /* 0x001fce0000000000 */
[----:B------:R-:W2:Y:S01]  /*0080*/  S2UR UR6, SR_CTAID.Y ;  /* 0x00000000000679c3 */ /* 0x000ea20000002600 */
[----:B------:R-:W0:Y:S01]  /*0090*/  I2F.RP R0, R11 ;  /* 0x0000000b00007306 */ /* 0x000e220000209400 */
[----:B-1----:R-:W-:-:S06]  /*00a0*/  IADD3 R7, PT, PT, -R5, UR4, RZ ;  /* 0x0000000405077c10 */ /* 0x002fcc000fffe1ff */
[----:B------:R-:W1:Y:S01]  /*00b0*/  S2UR UR4, SR_CTAID.X ;  /* 0x00000000000479c3 */ /* 0x000e620000002500 */
[----:B----4-:R-:W-:Y:S01]  /*00c0*/  IADD3 R9, PT, PT, -R5, R6, RZ ;  /* 0x0000000605097210 */ /* 0x010fe20007ffe1ff */
[----:B0-----:R-:W0:Y:S02]  /*00d0*/  MUFU.RCP R0, R0 ;  /* 0x0000000000007308 */ /* 0x001e240000001000 */
[----:B0-----:R-:W-:Y:S02]  /*00e0*/  IADD3 R2, PT, PT, R0, 0xffffffe, RZ ;  /* 0x0ffffffe00027810 */ /* 0x001fe40007ffe0ff */
[----:B------:R-:W-:-:S04]  /*00f0*/  IABS R0, R7 ;  /* 0x0000000700007213 */ /* 0x000fc80000000000 */
[----:B------:R0:W4:Y:S01]  /*0100*/  F2I.FTZ.U32.TRUNC.NTZ R3, R2 ;  /* 0x0000000200037305 */ /* 0x000122000021f000 */
[----:B------:R-:W-:Y:S01]  /*0110*/  LOP3.LUT R7, R7, R4, RZ, 0x3c, !PT ;  /* 0x0000000407077212 */ /* 0x000fe200078e3cff */
[----:B0-----:R-:W-:Y:S01]  /*0120*/  IMAD.MOV.U32 R2, RZ, RZ, RZ ;  /* 0x000000ffff027224 */ /* 0x001fe200078e00ff */
[----:B----4-:R-:W-:-:S05]  /*0130*/  IADD3 R8, PT, PT, RZ, -R3, RZ ;  /* 0x80000003ff087210 */ /* 0x010fca0007ffe0ff */
[----:B------:R-:W-:Y:S01]  /*0140*/  IMAD R13, R8, R11, RZ ;  /* 0x0000000b080d7224 */ /* 0x000fe200078e02ff */
[----:B------:R-:W-:Y:S02]  /*0150*/  IABS R8, R9 ;  /* 0x0000000900087213 */ /* 0x000fe40000000000 */
[----:B------:R-:W-:Y:S01]  /*0160*/  LOP3.LUT R9, R9, R4, RZ, 0x3c, !PT ;  /* 0x0000000409097212 */ /* 0x000fe200078e3cff */
[----:B------:R-:W-:Y:S02]  /*0170*/  IMAD.HI.U32 R3, R3, R13, R2 ;  /* 0x0000000d03037227 */ /* 0x000fe400078e0002 */
[----:B------:R-:W3:Y:S01]  /*0180*/  S2R R13, SR_TID.X ;  /* 0x00000000000d7919 */ /* 0x000ee20000002100 */
[----:B------:R-:W-:-:S03]  /*0190*/  ISETP.GE.AND P0, PT, R9, RZ, PT ;  /* 0x000000ff0900720c */ /* 0x000fc60003f06270 */
[----:B------:R-:W-:-:S04]  /*01a0*/  IMAD.HI.U32 R2, R3, R0, RZ ;  /* 0x0000000003027227 */ /* 0x000fc800078e00ff */
[----:B------:R-:W-:Y:S01]  /*01b0*/  IMAD.HI.U32 R3, R3, R8, RZ ;  /* 0x0000000803037227 */ /* 0x000fe200078e00ff */
[----:B------:R-:W-:-:S04]  /*01c0*/  IADD3 R6, PT, PT, -R2, RZ, RZ ;  /* 0x000000ff02067210 */ /* 0x000fc80007ffe1ff */
[----:B------:R-:W-:Y:S01]  /*01d0*/  IADD3 R10, PT, PT, -R3, RZ, RZ ;  /* 0x000000ff030a7210 */ /* 0x000fe20007ffe1ff */
[----:B------:R-:W-:-:S04]  /*01e0*/  IMAD R0, R11, R6, R0 ;  /* 0x000000060b007224 */ /* 0x000fc800078e0200 */
[C---:B------:R-:W-:Y:S01]  /*01f0*/  IMAD R6, R11.reuse, R10, R8 ;  /* 0x0000000a0b067224 */ /* 0x040fe200078e0208 */
[C---:B------:R-:W-:Y:S01]  /*0200*/  ISETP.GT.U32.AND P3, PT, R11.reuse, R0, PT ;  /* 0x000000000b00720c */ /* 0x040fe20003f64070 */
[----:B------:R-:W2:Y:S03]  /*0210*/  LDC R8, c[0x0][0x364] ;  /* 0x0000d900ff087b82 */ /* 0x000ea60000000800 */
[----:B------:R-:W-:-:S05]  /*0220*/  ISETP.GT.U32.AND P4, PT, R11, R6, PT ;  /* 0x000000060b00720c */ /* 0x000fca0003f84070 */
[----:B------:R-:W1:Y:S04]  /*0230*/  LDC R17, c[0x0][0x370] ;  /* 0x0000dc00ff117b82 */ /* 0x000e680000000800 */
[-C--:B------:R-:W-:Y:S02]  /*0240*/  @!P3 IADD3 R0, PT, PT, R0, -R11.reuse, RZ ;  /* 0x8000000b0000b210 */ /* 0x080fe40007ffe0ff */
[----:B------:R-:W-:Y:S02]  /*0250*/  @!P3 IADD3 R2, PT, PT, R2, 0x1, RZ ;  /* 0x000000010202b810 */ /* 0x000fe40007ffe0ff */
[----:B------:R-:W-:Y:S01]  /*0260*/  @!P4 IMAD.IADD R6, R6, 0x1, -R11 ;  /* 0x000000010606c824 */ /* 0x000fe200078e0a0b */
[----:B------:R-:W-:Y:S02]  /*0270*/  ISETP.GE.U32.AND P1, PT, R0, R11, PT ;  /* 0x0000000b0000720c */ /* 0x000fe40003f26070 */
[----:B------:R-:W0:Y:S01]  /*0280*/  LDC R0, c[0x0][0x3a8] ;  /* 0x0000ea00ff007b82 */ /* 0x000e220000000800 */
[----:B------:R-:W-:-:S02]  /*0290*/  @!P4 IADD3 R3, PT, PT, R3, 0x1, RZ ;  /* 0x000000010303c810 */ /* 0x000fc40007ffe0ff */
[----:B------:R-:W-:Y:S02]  /*02a0*/  ISETP.GE.U32.AND P2, PT, R6, R11, PT ;  /* 0x0000000b0600720c */ /* 0x000fe40003f46070 */
[----:B------:R-:W-:Y:S01]  /*02b0*/  ISETP.GE.AND P4, PT, R7, RZ, PT ;  /* 0x000000ff0700720c */ /* 0x000fe20003f86270 */
[----:B--2---:R-:W-:Y:S01]  /*02c0*/  IMAD R6, R8, UR6, R15 ;  /* 0x0000000608067c24 */ /* 0x004fe2000f8e020f */
[----:B------:R-:W-:-:S04]  /*02d0*/  LOP3.LUT R11, RZ, R4, RZ, 0x33, !PT ;  /* 0x00000004ff0b7212 */ /* 0x000fc800078e33ff */
[----:B------:R-:W-:Y:S01]  /*02e0*/  @P1 VIADD R2, R2, 0x1 ;  /* 0x0000000102021836 */ /* 0x000fe20000000000 */
[----:B------:R-:W-:Y:S01]  /*02f0*/  ISETP.NE.AND P1, PT, R4, RZ, PT ;  /* 0x000000ff0400720c */ /* 0x000fe20003f25270 */
[----:B-1----:R-:W-:-:S03]  /*0300*/  IMAD R6, R6, R17, UR4 ;  /* 0x0000000406067e24 */ /* 0x002fc6000f8e0211 */
[----:B------:R-:W-:Y:S01]  /*0310*/  @P2 IADD3 R3, PT, PT, R3, 0x1, RZ ;  /* 0x0000000103032810 */ /* 0x000fe20007ffe0ff */
[----:B---3--:R-:W-:Y:S01]  /*0320*/  IMAD R9, R6, UR5, R13 ;  /* 0x0000000506097c24 */ /* 0x008fe2000f8e020d */
[----:B------:R-:W-:Y:S02]  /*0330*/  @!P4 IADD3 R2, PT, PT, -R2, RZ, RZ ;  /* 0x000000ff0202c210 */ /* 0x000fe40007ffe1ff */
[----:B------:R-:W-:Y:S02]  /*0340*/  @!P0 IADD3 R3, PT, PT, -R3, RZ, RZ ;  /* 0x000000ff03038210 */ /* 0x000fe40007ffe1ff */
[----:B------:R-:W-:Y:S02]  /*0350*/  ISETP.GE.AND P0, PT, R5, 0x1, PT ;  /* 0x000000010500780c */ /* 0x000fe40003f06270 */
[C---:B------:R-:W-:Y:S02]  /*0360*/  SEL R3, R11.reuse, R3, !P1 ;  /* 0x000000030b037207 */ /* 0x040fe40004800000 */
[----:B------:R-:W-:-:S03]  /*0370*/  SEL R11, R11, R2, !P1 ;  /* 0x000000020b0b7207 */ /* 0x000fc60004800000 */
[----:B0-----:R-:W-:-:S04]  /*0380*/  IMAD R2, R3, R0, R0 ;  /* 0x0000000003027224 */ /* 0x001fc800078e0200 */
[----:B------:R-:W-:-:S05]  /*0390*/  IMAD R6, R11, R2, R2 ;  /* 0x000000020b067224 */ /* 0x000fca00078e0202 */
[----:B------:R-:W-:-:S13]  /*03a0*/  ISETP.GE.U32.OR P0, PT, R9, R6, !P0 ;  /* 0x000000060900720c */ /* 0x000fda0004706470 */
[----:B------:R-:W-:Y:S05]  /*03b0*/  @P0 EXIT ;  /* 0x000000000000094d */ /* 0x000fea0003800000 */
[----:B------:R-:W0:Y:S08]  /*03c0*/  LDC R5, c[0x0][0x3a4] ;  /* 0x0000e900ff057b82 */ /* 0x000e300000000800 */
[----:B------:R-:W1:Y:S01]  /*03d0*/  LDC.64 R12, c[0x0][0x390] ;  /* 0x0000e400ff0c7b82 */ /* 0x000e620000000a00 */
[----:B0-----:R-:W-:-:S13]  /*03e0*/  ISETP.GE.AND P0, PT, R5, 0x1, PT ;  /* 0x000000010500780c */ /* 0x001fda0003f06270 */
[----:B-1----:R-:W-:Y:S05]  /*03f0*/  @!P0 EXIT ;  /* 0x000000000000894d */ /* 0x002fea0003800000 */
[----:B------:R-:W0:Y:S01]  /*0400*/  LDCU.64 UR6, c[0x0][0x358] ;  /* 0x00006b00ff0677ac */ /* 0x000e220008000a00 */
[----:B------:R-:W-:-:S05]  /*0410*/  IMAD.WIDE.U32 R12, R9, 0x4, R12 ;  /* 0x00000004090c7825 */ /* 0x000fca00078e000c */
[----:B0-----:R0:W5:Y:S01]  /*0420*/  LDG.E R21, desc[UR6][R12.64] ;  /* 0x000000060c157981 */ /* 0x001162000c1e1900 */
[----:B------:R-:W1:Y:S01]  /*0430*/  I2F.U32.RP R10, R0 ;  /* 0x00000000000a7306 */ /* 0x000e620000209000 */
[----:B------:R-:W-:Y:S01]  /*0440*/  IADD3 R3, PT, PT, R3, 0x1, RZ ;  /* 0x0000000103037810 */ /* 0x000fe20007ffe0ff */
[----:B------:R-:W-:Y:S01]  /*0450*/  VIADD R11, R11, 0x1 ;  /* 0x000000010b0b7836 */ /* 0x000fe20000000000 */
[----:B------:R-:W-:Y:S01]  /*0460*/  IADD3 R19, PT, PT, RZ, -R2, RZ ;  /* 0x80000002ff137210 */ /* 0x000fe20007ffe0ff */
[----:B------:R-:W-:Y:S01]  /*0470*/  UMOV UR4, URZ ;  /* 0x000000ff00047c82 */ /* 0x000fe20008000000 */
[----:B------:R-:W-:Y:S02]  /*0480*/  ISETP.NE.U32.AND P4, PT, R2, RZ, PT ;  /* 0x000000ff0200720c */ /* 0x000fe40003f85070 */
[----:B------:R-:W-:Y:S01]  /*0490*/  ISETP.NE.U32.AND P0, PT, R0, RZ, PT ;  /* 0x000000ff0000720c */ /* 0x000fe20003f05070 */
[----:B------:R-:W2:Y:S01]  /*04a0*/  I2F.U32.RP R8, R2 ;  /* 0x0000000200087306 */ /* 0x000ea20000209000 */
[----:B------:R-:W-:-:S07]  /*04b0*/  LOP3.LUT R5, R5, 0x7, RZ, 0xc0, !PT ;  /* 0x0000000705057812 */ /* 0x000fce00078ec0ff */
[----:B-1----:R-:W1:Y:S08]  /*04c0*/  MUFU.RCP R10, R10 ;  /* 0x0000000a000a7308 */ /* 0x002e700000001000 */
[----:B--2---:R-:W2:Y:S08]  /*04d0*/  MUFU.RCP R8, R8 ;  /* 0x0000000800087308 */ /* 0x004eb00000001000 */
[----:B------:R-:W-:Y:S01]  /*04e0*/  I2F.U32.RP R18, R3 ;  /* 0x0000000300127306 */ /* 0x000fe20000209000 */
[----:B-1----:R-:W-:-:S07]  /*04f0*/  IADD3 R6, PT, PT, R10, 0xffffffe, RZ ;  /* 0x0ffffffe0a067810 */ /* 0x002fce0007ffe0ff */
[----:B------:R1:W3:Y:S01]  /*0500*/  F2I.FTZ.U32.TRUNC.NTZ R7, R6 ;  /* 0x0000000600077305 */ /* 0x0002e2000021f000 */
[----:B--2---:R-:W-:-:S07]  /*0510*/  VIADD R14, R8, 0xffffffe ;  /* 0x0ffffffe080e7836 */ /* 0x004fce0000000000 */
[----:B------:R2:W4:Y:S01]  /*0520*/  F2I.FTZ.U32.TRUNC.NTZ R15, R14 ;  /* 0x0000000e000f7305 */ /* 0x000522000021f000 */
[----:B-1----:R-:W-:Y:S01]  /*0530*/  HFMA2 R6, -RZ, RZ, 0, 0 ;  /* 0x00000000ff067431 */ /* 0x002fe200000001ff */
[----:B---3--:R-:W-:-:S06]  /*0540*/  IADD3 R17, PT, PT, RZ, -R7, RZ ;  /* 0x80000007ff117210 */ /* 0x008fcc0007ffe0ff */
[----:B------:R-:W1:Y:S01]  /*0550*/  I2F.U32.RP R16, R11 ;  /* 0x0000000b00107306 */ /* 0x000e620000209000 */
[----:B--2---:R-:W-:Y:S01]  /*0560*/  MOV R14, RZ ;  /* 0x000000ff000e7202 */ /* 0x004fe20000000f00 */
[----:B------:R-:W-:-:S04]  /*0570*/  IMAD R17, R17, R0, RZ ;  /* 0x0000000011117224 */ /* 0x000fc800078e02ff */
[----:B------:R-:W-:Y:S02]  /*0580*/  IMAD.HI.U32 R6, R7, R17, R6 ;  /* 0x0000001107067227 */ /* 0x000fe400078e0006 */
[----:B------:R-:W2:Y:S02]  /*0590*/  MUFU.RCP R18, R18 ;  /* 0x0000001200127308 */ /* 0x000ea40000001000 */
[----:B----4-:R-:W-:Y:S01]  /*05a0*/  IMAD R7, R19, R15, RZ ;  /* 0x0000000f13077224 */ /* 0x010fe200078e02ff */
[----:B------:R-:W-:Y:S01]  /*05b0*/  IADD3 R19, PT, PT, RZ, -R11, RZ ;  /* 0x8000000bff137210 */ /* 0x000fe20007ffe0ff */
[----:B------:R-:W-:-:S04]  /*05c0*/  IMAD.HI.U32 R8, R6, R9, RZ ;  /* 0x0000000906087227 */ /* 0x000fc800078e00ff */
[----:B-1----:R-:W1:Y:S01]  /*05d0*/  MUFU.RCP R16, R16 ;  /* 0x0000001000107308 */ /* 0x002e620000001000 */
[----:B------:R-:W-:Y:S01]  /*05e0*/  IMAD.HI.U32 R10, R15, R7, R14 ;  /* 0x000000070f0a7227 */ /* 0x000fe200078e000e */
[----:B------:R-:W-:Y:S02]  /*05f0*/  IADD3 R15, PT, PT, -R8, RZ, RZ ;  /* 0x000000ff080f7210 */ /* 0x000fe40007ffe1ff */
[----:B------:R-:W-:-:S03]  /*0600*/  IADD3 R14, PT, PT, RZ, -R3, RZ ;  /* 0x80000003ff0e7210 */ /* 0x000fc60007ffe0ff */
[----:B------:R-:W-:Y:S01]  /*0610*/  IMAD.HI.U32 R10, R10, R9, RZ ;  /* 0x000000090a0a7227 */ /* 0x000fe200078e00ff */
[----:B--2---:R-:W-:-:S03]  /*0620*/  IADD3 R6, PT, PT, R18, 0xffffffe, RZ ;  /* 0x0ffffffe12067810 */ /* 0x004fc60007ffe0ff */
[--C-:B------:R-:W-:Y:S02]  /*0630*/  IMAD R15, R0, R15, R9.reuse ;  /* 0x0000000f000f7224 */ /* 0x100fe400078e0209 */
[----:B------:R-:W-:Y:S01]  /*0640*/  IMAD.MOV R17, RZ, RZ, -R10 ;  /* 0x000000ffff117224 */ /* 0x000fe200078e0a0a */
[----:B------:R2:W3:Y:S02]  /*0650*/  F2I.FTZ.U32.TRUNC.NTZ R7, R6 ;  /* 0x0000000600077305 */ /* 0x0004e4000021f000 */
[----:B------:R-:W-:Y:S01]  /*0660*/  ISETP.GE.U32.AND P5, PT, R15, R0, PT ;  /* 0x000000000f00720c */ /* 0x000fe20003fa6070 */
[----:B------:R-:W-:Y:S01]  /*0670*/  IMAD R17, R2, R17, R9 ;  /* 0x0000001102117224 */ /* 0x000fe200078e0209 */
[----:B-1----:R-:W-:-:S04]  /*0680*/  IADD3 R9, PT, PT, R16, 0xffffffe, RZ ;  /* 0x0ffffffe10097810 */ /* 0x002fc80007ffe0ff */
[----:B------:R-:W-:Y:S01]  /*0690*/  ISETP.GE.U32.AND P2, PT, R17, R2, PT ;  /* 0x000000021100720c */ /* 0x000fe20003f46070 */
[----:B--2---:R-:W-:Y:S01]  /*06a0*/  HFMA2 R6, -RZ, RZ, 0, 0 ;  /* 0x00000000ff067431 */ /* 0x004fe200000001ff */
[----:B------:R-:W1:Y:S05]  /*06b0*/  F2I.FTZ.U32.TRUNC.NTZ R9, R9 ;  /* 0x0000000900097305 */ /* 0x000e6a000021f000 */
[-C--:B------:R-:W-:Y:S01]  /*06c0*/  @P5 IADD3 R15, PT, PT, R15, -R0.reuse, RZ ;  /* 0x800000000f0f5210 */ /* 0x080fe20007ffe0ff */
[----:B------:R-:W-:Y:S01]  /*06d0*/  @P5 VIADD R8, R8, 0x1 ;  /* 0x0000000108085836 */ /* 0x000fe20000000000 */
[----:B------:R-:W-:Y:S02]  /*06e0*/  ISETP.NE.U32.AND P5, PT, R3, RZ, PT ;  /* 0x000000ff0300720c */ /* 0x000fe40003fa5070 */
[----:B------:R-:W-:-:S02]  /*06f0*/  ISETP.GE.U32.AND P1, PT, R15, R0, PT ;  /* 0x000000000f00720c */ /* 0x000fc40003f26070 */
[----:B------:R-:W-:Y:S01]  /*0700*/  @P2 IMAD.IADD R17, R17, 0x1, -R2 ;  /* 0x0000000111112824 */ /* 0x000fe200078e0a02 */
[----:B------:R-:W-:-:S04]  /*0710*/  @P2 IADD3 R10, PT, PT, R10, 0x1, RZ ;  /* 0x000000010a0a2810 */ /* 0x000fc80007ffe0ff */
[----:B------:R-:W-:Y:S02]  /*0720*/  ISETP.GE.U32.AND P3, PT, R17, R2, PT ;  /* 0x000000021100720c */ /* 0x000fe40003f66070 */
[----:B------:R-:W-:Y:S02]  /*0730*/  MOV R17, R14 ;  /* 0x0000000e00117202 */ /* 0x000fe40000000f00 */
[-C--:B------:R-:W-:Y:S02]  /*0740*/  LOP3.LUT R14, RZ, R0.reuse, RZ, 0x33, !PT ;  /* 0x00000000ff0e7212 */ /* 0x080fe400078e33ff */
[----:B------:R-:W-:Y:S01]  /*0750*/  @P1 IADD3 R8, PT, PT, R8, 0x1, RZ ;  /* 0x0000000108081810 */ /* 0x000fe20007ffe0ff */
[----:B---3--:R-:W-:Y:S01]  /*0760*/  IMAD R17, R17, R7, RZ ;  /* 0x0000000711117224 */ /* 0x008fe200078e02ff */
[----:B------:R-:W-:-:S03]  /*0770*/  @P1 IADD3 R15, PT, PT, R15, -R0, RZ ;  /* 0x800000000f0f1210 */ /* 0x000fc60007ffe0ff */
[----:B------:R-:W-:Y:S01]  /*0780*/  IMAD.HI.U32 R7, R7, R17, R6 ;  /* 0x0000001107077227 */ /* 0x000fe200078e0006 */
[----:B------:R-:W-:Y:S02]  /*0790*/  SEL R6, R14, R8, !P0 ;  /* 0x000000080e067207 */ /* 0x000fe40004000000 */
[----:B------:R-:W-:Y:S01]  /*07a0*/  MOV R8, RZ ;  /* 0x000000ff00087202 */ /* 0x000fe20000000f00 */
[----:B-1----:R-:W-:Y:S02]  /*07b0*/  IMAD R17, R19, R9, RZ ;  /* 0x0000000913117224 */ /* 0x002fe400078e02ff */
[----:B------:R-:W-:Y:S01]  /*07c0*/  @P3 VIADD R10, R10, 0x1 ;  /* 0x000000010a0a3836 */ /* 0x000fe20000000000 */
[----:B------:R-:W-:Y:S01]  /*07d0*/  @!P4 LOP3.LUT R10, RZ, R2, RZ, 0x33, !PT ;  /* 0x00000002ff0ac212 */ /* 0x000fe200078e33ff */
[----:B------:R-:W-:Y:S01]  /*07e0*/  IMAD.HI.U32 R9, R9, R17, R8 ;  /* 0x0000001109097227 */ /* 0x000fe200078e0008 */
[----:B------:R-:W-:-:S03]  /*07f0*/  ISETP.NE.U32.AND P4, PT, R11, RZ, PT ;  /* 0x000000ff0b00720c */ /* 0x000fc60003f85070 */
[----:B------:R-:W-:-:S04]  /*0800*/  IMAD.HI.U32 R7, R7, R6, RZ ;  /* 0x0000000607077227 */ /* 0x000fc800078e00ff */
[----:B------:R-:W-:Y:S01]  /*0810*/  IMAD.HI.U32 R9, R9, R10, RZ ;  /* 0x0000000a09097227 */ /* 0x000fe200078e00ff */
[----:B------:R-:W-:-:S04]  /*0820*/  IADD3 R7, PT, PT, -R7, RZ, RZ ;  /* 0x000000ff07077210 */ /* 0x000fc80007ffe1ff */
[----:B------:R-:W-:Y:S01]  /*0830*/  IADD3 R9, PT, PT, -R9, RZ, RZ ;  /* 0x000000ff09097210 */ /* 0x000fe20007ffe1ff */
[----:B------:R-:W-:-:S04]  /*0840*/  IMAD R6, R3, R7, R6 ;  /* 0x0000000703067224 */ /* 0x000fc800078e0206 */
[----:B------:R-:W-:Y:S01]  /*0850*/  IMAD R2, R11, R9, R10 ;  /* 0x000000090b027224 */ /* 0x000fe200078e020a */
[----:B------:R-:W-:-:S04]  /*0860*/  ISETP.GE.U32.AND P2, PT, R6, R3, PT ;  /* 0x000000030600720c */ /* 0x000fc80003f46070 */
[----:B------:R-:W-:-:S09]  /*0870*/  ISETP.GE.U32.AND P3, PT, R2, R11, PT ;  /* 0x0000000b0200720c */ /* 0x000fd20003f66070 */
[----:B------:R-:W-:-:S04]  /*0880*/  @P2 IMAD.IADD R6, R6, 0x1, -R3 ;  /* 0x0000000106062824 */ /* 0x000fc800078e0a03 */
[----:B------:R-:W-:Y:S02]  /*0890*/  @P3 IADD3 R2, PT, PT, -R11, R2, RZ ;  /* 0x000000020b023210 */ /* 0x000fe40007ffe1ff */
[----:B------:R-:W-:Y:S02]  /*08a0*/  ISETP.GE.U32.AND P2, PT, R6, R3, PT ;  /* 0x000000030600720c */ /* 0x000fe40003f46070 */
[----:B------:R-:W-:-:S11]  /*08b0*/  ISETP.GE.U32.AND P3, PT, R2, R11, PT ;  /* 0x0000000b0200720c */ /* 0x000fd60003f66070 */
[----:B------:R-:W-:Y:S02]  /*08c0*/  @P2 IADD3 R6, PT, PT, -R3, R6, RZ ;  /* 0x0000000603062210 */ /* 0x000fe40007ffe1ff */
[----:B------:R-:W-:Y:S01]  /*08d0*/  @!P5 LOP3.LUT R6, RZ, R3, RZ, 0x33, !PT ;  /* 0x00000003ff06d212 */ /* 0x000fe200078e33ff */
[----:B------:R-:W-:Y:S01]  /*08e0*/  @P3 IMAD.IADD R2, R2, 0x1, -R11 ;  /* 0x0000000102023824 */ /* 0x000fe200078e0a0b */
[----:B------:R-:W-:Y:S02]  /*08f0*/  SEL R3, R14, R15, !P0 ;  /* 0x0000000f0e037207 */ /* 0x000fe40004000000 */
[----:B------:R-:W-:Y:S01]  /*0900*/  @!P4 LOP3.LUT R2, RZ, R11, RZ, 0x33, !PT ;  /* 0x0000000bff02c212 */ /* 0x000fe200078e33ff */
[----:B0-----:R-:W-:-:S07]  /*0910*/  IMAD R4, R6, R4, RZ ;  /* 0x0000000406047224 */ /* 0x001fce00078e02ff */
.L_x_5:
[----:B0-----:R-:W0:Y:S01]  /*0920*/  LDC R9, c[0x0][0x3ac] ;  /* 0x0000eb00ff097b82 */ /* 0x001e220000000800 */
[----:B-1----:R-:W1:Y:S01]  /*0930*/  LDCU UR5, c[0x0][0x39c] ;  /* 0x00007380ff0577ac */ /* 0x002e620008000800 */
[----:B------:R-:W-:Y:S01]  /*0940*/  MOV R7, RZ ;  /* 0x000000ff00077202 */ /* 0x000fe20000000f00 */
[----:B0-----:R-:W-:-:S04]  /*0950*/  IMAD R9, R2, R9, UR4 ;  /* 0x0000000402097e24 */ /* 0x001fc8000f8e0209 */
[----:B-12---:R-:W-:-:S07]  /*0960*/  IMAD R6, R9, UR5, R4 ;  /* 0x0000000509067c24 */ /* 0x006fce000f8e0204 */
.L_x_4:
[----:B0-----:R-:W0:Y:S01]  /*0970*/  LDC.64 R14, c[0x0][0x3a0] ;  /* 0x0000e800ff0e7b82 */ /* 0x001e220000000a00 */
[----:B------:R-:W-:Y:S01]  /*0980*/  IADD3 R8, PT, PT, R6, R7, RZ ;  /* 0x0000000706087210 */ /* 0x000fe20007ffe0ff */
[----:B------:R-:W-:Y:S01]  /*0990*/  IMAD.MOV.U32 R9, RZ, RZ, RZ ;  /* 0x000000ffff097224 */ /* 0x000fe200078e00ff */
[----:B0-----:R-:W-:Y:S01]  /*09a0*/  ISETP.GE.U32.AND P1, PT, R15, 0x8, PT ;  /* 0x000000080f00780c */ /* 0x001fe20003f26070 */
[----:B------:R-:W-:Y:S01]  /*09b0*/  IMAD R10, R14, UR4, R7 ;  /* 0x000000040e0a7c24 */ /* 0x000fe2000f8e0207 */
[----:B------:R-:W-:-:S04]  /*09c0*/  IADD3 R7, PT, PT, R7, 0x1, RZ ;  /* 0x0000000107077810 */ /* 0x000fc80007ffe0ff */
[----:B------:R-:W-:-:S07]  /*09d0*/  ISETP.NE.AND P0, PT, R7, R14, PT ;  /* 0x0000000e0700720c */ /* 0x000fce0003f05270 */
[----:B-12---:R-:W-:Y:S06]  /*09e0*/  @!P1 BRA `(.L_x_0) ;  /* 0x0000000000d89947 */ /* 0x006fec0003800000 */
[----:B------:R-:W-:Y:S01]  /*09f0*/  LOP3.LUT R9, R15, 0x7ffffff8, RZ, 0xc0, !PT ;  /* 0x7ffffff80f097812 */ /* 0x000fe200078ec0ff */
[----:B------:R-:W-:-:S03]  /*0a00*/  HFMA2 R11, -RZ, RZ, 0, 0 ;  /* 0x00000000ff0b7431 */ /* 0x000fc600000001ff */
[----:B------:R-:W-:-:S07]  /*0a10*/  IADD3 R0, PT, PT, -R9, RZ, RZ ;  /* 0x000000ff09007210 */ /* 0x000fce0007ffe1ff */
.L_x_1:
[----:B------:R-:W0:Y:S01]  /*0a20*/  LDC R25, c[0x0][0x3a8] ;  /* 0x0000ea00ff197b82 */ /* 0x000e220000000800 */
[-CC-:B------:R-:W-:Y:S02]  /*0a30*/  IMAD R20, R10, R15.reuse, R11.reuse ;  /* 0x0000000f0a147224 */ /* 0x180fe400078e020b */
[----:B-1----:R-:W-:-:S05]  /*0a40*/  IMAD R27, R8, R15, R11 ;  /* 0x0000000f081b7224 */ /* 0x002fca00078e020b */
[----:B------:R-:W1:Y:S08]  /*0a50*/  LDC.64 R18, c[0x0][0x380] ;  /* 0x0000e000ff127b82 */ /* 0x000e700000000a00 */
[----:B------:R-:W2:Y:S01]  /*0a60*/  LDC.64 R16, c[0x0][0x388] ;  /* 0x0000e200ff107b82 */ /* 0x000ea20000000a00 */
[----:B0-----:R-:W-:Y:S02]  /*0a70*/  IMAD R23, R20, R25, R3 ;  /* 0x0000001914177224 */ /* 0x001fe400078e0203 */
[----:B-1----:R-:W-:-:S04]  /*0a80*/  IMAD.WIDE R18, R27, 0x4, R18 ;  /* 0x000000041b127825 */ /* 0x002fc800078e0212 */
[----:B--2---:R-:W-:Y:S02]  /*0a90*/  IMAD.WIDE R22, R23, 0x4, R16 ;  /* 0x0000000417167825 */ /* 0x004fe400078e0210 */
[----:B------:R-:W2:Y:S04]  /*0aa0*/  LDG.E R17, desc[UR6][R18.64] ;  /* 0x0000000612117981 */ /* 0x000ea8000c1e1900 */
[----:B------:R-:W2:Y:S02]  /*0ab0*/  LDG.E R16, desc[UR6][R22.64] ;  /* 0x0000000616107981 */ /* 0x000ea4000c1e1900 */
[----:B--2--5:R-:W-:Y:S01]  /*0ac0*/  FFMA R27, R16, R17, R21 ;  /* 0x00000011101b7223 */ /* 0x024fe20000000015 */
[----:B------:R-:W-:-:S04]  /*0ad0*/  IMAD.WIDE R16, R25, 0x4, R22 ;  /* 0x0000000419107825 */ /* 0x000fc800078e0216 */
[----:B------:R0:W-:Y:S04]  /*0ae0*/  STG.E desc[UR6][R12.64], R27 ;  /* 0x0000001b0c007986 */ /* 0x0001e8000c101906 */
[----:B------:R-:W2:Y:S04]  /*0af0*/  LDG.E R20, desc[UR6][R16.64] ;  /* 0x0000000610147981 */ /* 0x000ea8000c1e1900 */
[----:B------:R-:W2:Y:S02]  /*0b00*/  LDG.E R21, desc[UR6][R18.64+0x4] ;  /* 0x0000040612157981 */ /* 0x000ea4000c1e1900 */
[----:B--2---:R-:W-:Y:S01]  /*0b10*/  FFMA R29, R20, R21, R27 ;  /* 0x00000015141d7223 */ /* 0x004fe2000000001b */
[----:B------:R-:W-:-:S04]  /*0b20*/  IMAD.WIDE R20, R25, 0x4, R16 ;  /* 0x0000000419147825 */ /* 0x000fc800078e0210 */
[----:B------:R1:W-:Y:S04]  /*0b30*/  STG.E desc[UR6][R12.64], R29 ;  /* 0x0000001d0c007986 */ /* 0x0003e8000c101906 */
[----:B------:R-:W2:Y:S04]  /*0b40*/  LDG.E R24, desc[UR6][R20.64] ;  /* 0x0000000614187981 */ /* 0x000ea8000c1e1900 */
[----:B------:R-:W2:Y:S01]  /*0b50*/  LDG.E R26, desc[UR6][R18.64+0x8] ;  /* 0x00000806121a7981 */ /* 0x000ea2000c1e1900 */
[----:B------:R-:W-:-:S04]  /*0b60*/  IMAD.WIDE R22, R25, 0x4, R20 ;  /* 0x0000000419167825 */ /* 0x000fc800078e0214 */
[----:B--2---:R-:W-:-:S05]  /*0b70*/  FFMA R24, R24, R26, R29 ;  /* 0x0000001a18187223 */ /* 0x004fca000000001d */
[----:B------:R2:W-:Y:S04]  /*0b80*/  STG.E desc[UR6][R12.64], R24 ;  /* 0x000000180c007986 */ /* 0x0005e8000c101906 */
[----:B0-----:R-:W3:Y:S04]  /*0b90*/  LDG.E R27, desc[UR6][R22.64] ;  /* 0x00000006161b7981 */ /* 0x001ee8000c1e1900 */
[----:B------:R-:W3:Y:S02]  /*0ba0*/  LDG.E R16, desc[UR6][R18.64+0xc] ;  /* 0x00000c0612107981 */ /* 0x000ee4000c1e1900 */
[----:B---3--:R-:W-:Y:S01]  /*0bb0*/  FFMA R27, R27, R16, R24 ;  /* 0x000000101b1b7223 */ /* 0x008fe20000000018 */
[----:B------:R-:W-:-:S04]  /*0bc0*/  IMAD.WIDE R16, R25, 0x4, R22 ;  /* 0x0000000419107825 */ /* 0x000fc800078e0216 */
[----:B------:R0:W-:Y:S04]  /*0bd0*/  STG.E desc[UR6][R12.64], R27 ;  /* 0x0000001b0c007986 */ /* 0x0001e8000c101906 */
[----:B------:R-:W1:Y:S04]  /*0be0*/  LDG.E R26, desc[UR6][R16.64] ;  /* 0x00000006101a7981 */ /* 0x000e68000c1e1900 */
[----:B------:R-:W1:Y:S02]  /*0bf0*/  LDG.E R20, desc[UR6][R18.64+0x10] ;  /* 0x0000100612147981 */ /* 0x000e64000c1e1900 */
[----:B-1----:R-:W-:Y:S01]  /*0c00*/  FFMA R29, R26, R20, R27 ;  /* 0x000000141a1d7223 */ /* 0x002fe2000000001b */
[----:B------:R-:W-:-:S04]  /*0c10*/  IMAD.WIDE R20, R25, 0x4, R16 ;  /* 0x0000000419147825 */ /* 0x000fc800078e0210 */
[----:B------:R1:W-:Y:S04]  /*0c20*/  STG.E desc[UR6][R12.64], R29 ;  /* 0x0000001d0c007986 */ /* 0x0003e8000c101906 */
[----:B--2---:R-:W2:Y:S04]  /*0c30*/  LDG.E R24, desc[UR6][R20.64] ;  /* 0x0000000614187981 */ /* 0x004ea8000c1e1900 */
[----:B------:R-:W2:Y:S02]  /*0c40*/  LDG.E R22, desc[UR6][R18.64+0x14] ;  /* 0x0000140612167981 */ /* 0x000ea4000c1e1900 */
[----:B--2---:R-:W-:Y:S01]  /*0c50*/  FFMA R24, R24, R22, R29 ;  /* 0x0000001618187223 */ /* 0x004fe2000000001d */
[----:B------:R-:W-:-:S04]  /*0c60*/  IMAD.WIDE R22, R25, 0x4, R20 ;  /* 0x0000000419167825 */ /* 0x000fc800078e0214 */
[----:B------:R1:W-:Y:S04]  /*0c70*/  STG.E desc[UR6][R12.64], R24 ;  /* 0x000000180c007986 */ /* 0x0003e8000c101906 */
[----:B0-----:R-:W2:Y:S04]  /*0c80*/  LDG.E R27, desc[UR6][R22.64] ;  /* 0x00000006161b7981 */ /* 0x001ea8000c1e1900 */
[----:B------:R-:W2:Y:S01]  /*0c90*/  LDG.E R16, desc[UR6][R18.64+0x18] ;  /* 0x0000180612107981 */ /* 0x000ea2000c1e1900 */
[----:B------:R-:W-:Y:S01]  /*0ca0*/  IADD3 R0, PT, PT, R0, 0x8, RZ ;  /* 0x0000000800007810 */ /* 0x000fe20007ffe0ff */
[----:B--2---:R-:W-:Y:S01]  /*0cb0*/  FFMA R27, R27, R16, R24 ;  /* 0x000000101b1b7223 */ /* 0x004fe20000000018 */
[----:B------:R-:W-:-:S04]  /*0cc0*/  IMAD.WIDE R16, R25, 0x4, R22 ;  /* 0x0000000419107825 */ /* 0x000fc800078e0216 */
[----:B------:R1:W-:Y:S04]  /*0cd0*/  STG.E desc[UR6][R12.64], R27 ;  /* 0x0000001b0c007986 */ /* 0x0003e8000c101906 */
[----:B------:R-:W2:Y:S04]  /*0ce0*/  LDG.E R16, desc[UR6][R16.64] ;  /* 0x0000000610107981 */ /* 0x000ea8000c1e1900 */
[----:B------:R-:W2:Y:S01]  /*0cf0*/  LDG.E R21, desc[UR6][R18.64+0x1c] ;  /* 0x00001c0612157981 */ /* 0x000ea2000c1e1900 */
[----:B------:R-:W-:Y:S01]  /*0d00*/  ISETP.NE.AND P1, PT, R0, RZ, PT ;  /* 0x000000ff0000720c */ /* 0x000fe20003f25270 */
[----:B------:R-:W-:-:S02]  /*0d10*/  VIADD R11, R11, 0x8 ;  /* 0x000000080b0b7836 */ /* 0x000fc40000000000 */
[----:B--2---:R-:W-:-:S05]  /*0d20*/  FFMA R21, R16, R21, R27 ;  /* 0x0000001510157223 */ /* 0x004fca000000001b */
[----:B------:R1:W-:Y:S05]  /*0d30*/  STG.E desc[UR6][R12.64], R21 ;  /* 0x000000150c007986 */ /* 0x0003ea000c101906 */
[----:B------:R-:W-:Y:S05]  /*0d40*/  @P1 BRA `(.L_x_1) ;  /* 0xfffffffc00341947 */ /* 0x000fea000383ffff */
.L_x_0:
[----:B------:R-:W-:-:S13]  /*0d50*/  ISETP.NE.AND P1, PT, R5, RZ, PT ;  /* 0x000000ff0500720c */ /* 0x000fda0003f25270 */
[----:B------:R-:W-:Y:S05]  /*0d60*/  @!P1 BRA `(.L_x_2) ;  /* 0x0000000400089947 */ /* 0x000fea0003800000 */
[----:B------:R-:W-:-:S04]  /*0d70*/  IADD3 R0, PT, PT, R5, -0x1, RZ ;  /* 0xffffffff05007810 */ /* 0x000fc80007ffe0ff */
[----:B------:R-:W-:-:S13]  /*0d80*/  ISETP.GE.U32.AND P1, PT, R0, 0x3, PT ;  /* 0x000000030000780c */ /* 0x000fda0003f26070 */
[----:B------:R-:W-:Y:S05]  /*0d90*/  @!P1 BRA `(.L_x_3) ;  /* 0x0000000000709947 */ /* 0x000fea0003800000 */
[----:B------:R-:W0:Y:S01]  /*0da0*/  LDC R0, c[0x0][0x3a8] ;  /* 0x0000ea00ff007b82 */ /* 0x000e220000000800 */
[-CC-:B------:R-:W-:Y:S02]  /*0db0*/  IMAD R11, R10, R15.reuse, R9.reuse ;  /* 0x0000000f0a0b7224 */ /* 0x180fe400078e0209 */
[----:B------:R-:W-:-:S05]  /*0dc0*/  IMAD R23, R8, R15, R9 ;  /* 0x0000000f08177224 */ /* 0x000fca00078e0209 */
[----:B------:R-:W2:Y:S08]  /*0dd0*/  LDC.64 R18, c[0x0][0x380] ;  /* 0x0000e000ff127b82 */ /* 0x000eb00000000a00 */
[----:B------:R-:W3:Y:S01]  /*0de0*/  LDC.64 R16, c[0x0][0x388] ;  /* 0x0000e200ff107b82 */ /* 0x000ee20000000a00 */
[----:B0-----:R-:W-:Y:S02]  /*0df0*/  IMAD R11, R11, R0, R3 ;  /* 0x000000000b0b7224 */ /* 0x001fe400078e0203 */
[----:B--2---:R-:W-:-:S04]  /*0e00*/  IMAD.WIDE R18, R23, 0x4, R18 ;  /* 0x0000000417127825 */ /* 0x004fc800078e0212 */
[----:B---3--:R-:W-:Y:S02]  /*0e10*/  IMAD.WIDE R16, R11, 0x4, R16 ;  /* 0x000000040b107825 */ /* 0x008fe400078e0210 */
[----:B------:R-:W2:Y:S04]  /*0e20*/  LDG.E R11, desc[UR6][R18.64] ;  /* 0x00000006120b7981 */ /* 0x000ea8000c1e1900 */
[----:B------:R-:W2:Y:S02]  /*0e30*/  LDG.E R20, desc[UR6][R16.64] ;  /* 0x0000000610147981 */ /* 0x000ea4000c1e1900 */
[----:B--2--5:R-:W-:Y:S01]  /*0e40*/  FFMA R11, R20, R11, R21 ;  /* 0x0000000b140b7223 */ /* 0x024fe20000000015 */
[----:B-1----:R-:W-:-:S04]  /*0e50*/  IMAD.WIDE R20, R0, 0x4, R16 ;  /* 0x0000000400147825 */ /* 0x002fc800078e0210 */
        /* <DEDUP_REMOVED lines=11> */
[----:B------:R-:W2:Y:S04]  /*0f10*/  LDG.E R16, desc[UR6][R16.64] ;  /* 0x0000000610107981 */ /* 0x000ea8000c1e1900 */
[----:B------:R-:W2:Y:S01]  /*0f20*/  LDG.E R21, desc[UR6][R18.64+0xc] ;  /* 0x00000c0612157981 */ /* 0x000ea2000c1e1900 */
[----:B------:R-:W-:Y:S01]  /*0f30*/  IADD3 R9, PT, PT, R9, 0x4, RZ ;  /* 0x0000000409097810 */ /* 0x000fe20007ffe0ff */
[----:B--2---:R-:W-:-:S05]  /*0f40*/  FFMA R21, R16, R21, R27 ;  /* 0x0000001510157223 */ /* 0x004fca000000001b */
[----:B------:R0:W-:Y:S02]  /*0f50*/  STG.E desc[UR6][R12.64], R21 ;  /* 0x000000150c007986 */ /* 0x0001e4000c101906 */
.L_x_3:
[----:B------:R-:W-:-:S13]  /*0f60*/  LOP3.LUT P1, R0, R15, 0x3, RZ, 0xc0, !PT ;  /* 0x000000030f007812 */ /* 0x000fda000782c0ff */
[----:B------:R-:W-:Y:S05]  /*0f70*/  @!P1 BRA `(.L_x_2) ;  /* 0x0000000000849947 */ /* 0x000fea0003800000 */
[----:B------:R-:W-:Y:S01]  /*0f80*/  ISETP.NE.AND P1, PT, R0, 0x1, PT ;  /* 0x000000010000780c */ /* 0x000fe20003f25270 */
[----:B------:R-:W2:Y:S08]  /*0f90*/  LDC.64 R16, c[0x0][0x380] ;  /* 0x0000e000ff107b82 */ /* 0x000eb00000000a00 */
[----:B------:R-:W3:Y:S04]  /*0fa0*/  LDC.64 R18, c[0x0][0x388] ;  /* 0x0000e200ff127b82 */ /* 0x000ee80000000a00 */
[----:B------:R-:W-:-:S02]  /*0fb0*/  @P1 IMAD R0, R10, R15, R9 ;  /* 0x0000000f0a001224 */ /* 0x000fc400078e0209 */
[----:B0-----:R-:W-:Y:S02]  /*0fc0*/  @P1 IMAD R25, R8, R15, R9 ;  /* 0x0000000f08191224 */ /* 0x001fe400078e0209 */
[----:B------:R-:W0:Y:S02]  /*0fd0*/  @P1 LDC R23, c[0x0][0x3a8] ;  /* 0x0000ea00ff171b82 */ /* 0x000e240000000800 */
[----:B--2---:R-:W-:Y:S01]  /*0fe0*/  @P1 IMAD.WIDE R16, R25, 0x4, R16 ;  /* 0x0000000419101825 */ /* 0x004fe200078e0210 */
[----:B------:R-:W-:-:S05]  /*0ff0*/  LOP3.LUT R20, R15, 0x1, RZ, 0xc0, !PT ;  /* 0x000000010f147812 */ /* 0x000fca00078ec0ff */
[----:B-1----:R-:W1:Y:S08]  /*1000*/  LDC.64 R24, c[0x0][0x388] ;  /* 0x0000e200ff187b82 */ /* 0x002e700000000a00 */
[----:B------:R-:W2:Y:S01]  /*1010*/  LDC.64 R26, c[0x0][0x380] ;  /* 0x0000e000ff1a7b82 */ /* 0x000ea20000000a00 */
[----:B0-----:R-:W-:-:S04]  /*1020*/  @P1 IMAD R11, R0, R23, R3 ;  /* 0x00000017000b1224 */ /* 0x001fc800078e0203 */
[----:B---3--:R-:W-:Y:S02]  /*1030*/  @P1 IMAD.WIDE R18, R11, 0x4, R18 ;  /* 0x000000040b121825 */ /* 0x008fe400078e0212 */
[----:B------:R-:W3:Y:S04]  /*1040*/  @P1 LDG.E R11, desc[UR6][R16.64] ;  /* 0x00000006100b1981 */ /* 0x000ee8000c1e1900 */
[----:B------:R-:W3:Y:S01]  /*1050*/  @P1 LDG.E R0, desc[UR6][R18.64] ;  /* 0x0000000612001981 */ /* 0x000ee2000c1e1900 */
[----:B------:R-:W-:Y:S01]  /*1060*/  @P1 IMAD.WIDE R22, R23, 0x4, R18 ;  /* 0x0000000417161825 */ /* 0x000fe200078e0212 */
[----:B------:R-:W-:-:S13]  /*1070*/  ISETP.NE.U32.AND P2, PT, R20, 0x1, PT ;  /* 0x000000011400780c */ /* 0x000fda0003f45070 */
[----:B------:R-:W0:Y:S01]  /*1080*/  @!P2 LDC R20, c[0x0][0x3a8] ;  /* 0x0000ea00ff14ab82 */ /* 0x000e220000000800 */
[----:B---3-5:R-:W-:-:S05]  /*1090*/  @P1 FFMA R11, R0, R11, R21 ;  /* 0x0000000b000b1223 */ /* 0x028fca0000000015 */
[----:B------:R-:W-:Y:S04]  /*10a0*/  @P1 STG.E desc[UR6][R12.64], R11 ;  /* 0x0000000b0c001986 */ /* 0x000fe8000c101906 */
[----:B------:R-:W3:Y:S04]  /*10b0*/  @P1 LDG.E R22, desc[UR6][R22.64] ;  /* 0x0000000616161981 */ /* 0x000ee8000c1e1900 */
[----:B------:R-:W3:Y:S01]  /*10c0*/  @P1 LDG.E R0, desc[UR6][R16.64+0x4] ;  /* 0x0000040610001981 */ /* 0x000ee2000c1e1900 */
[----:B------:R-:W-:-:S05]  /*10d0*/  @P1 IADD3 R9, PT, PT, R9, 0x2, RZ ;  /* 0x0000000209091810 */ /* 0x000fca0007ffe0ff */
[-CC-:B------:R-:W-:Y:S02]  /*10e0*/  @!P2 IMAD R10, R10, R15.reuse, R9.reuse ;  /* 0x0000000f0a0aa224 */ /* 0x180fe400078e0209 */
[----:B------:R-:W-:Y:S02]  /*10f0*/  @!P2 IMAD R9, R8, R15, R9 ;  /* 0x0000000f0809a224 */ /* 0x000fe400078e0209 */
[----:B0-----:R-:W-:Y:S02]  /*1100*/  @!P2 IMAD R19, R10, R20, R3 ;  /* 0x000000140a13a224 */ /* 0x001fe400078e0203 */
[----:B--2---:R-:W-:-:S04]  /*1110*/  @!P2 IMAD.WIDE R26, R9, 0x4, R26 ;  /* 0x00000004091aa825 */ /* 0x004fc800078e021a */
[----:B-1----:R-:W-:-:S04]  /*1120*/  @!P2 IMAD.WIDE R24, R19, 0x4, R24 ;  /* 0x000000041318a825 */ /* 0x002fc800078e0218 */
[----:B---3--:R-:W-:-:S05]  /*1130*/  @P1 FFMA R21, R22, R0, R11 ;  /* 0x0000000016151223 */ /* 0x008fca000000000b */
[----:B------:R0:W-:Y:S04]  /*1140*/  @P1 STG.E desc[UR6][R12.64], R21 ;  /* 0x000000150c001986 */ /* 0x0001e8000c101906 */
[----:B------:R-:W0:Y:S04]  /*1150*/  @!P2 LDG.E R24, desc[UR6][R24.64] ;  /* 0x000000061818a981 */ /* 0x000e28000c1e1900 */
[----:B------:R-:W0:Y:S02]  /*1160*/  @!P2 LDG.E R26, desc[UR6][R26.64] ;  /* 0x000000061a1aa981 */ /* 0x000e24000c1e1900 */
[----:B0-----:R-:W-:-:S05]  /*1170*/  @!P2 FFMA R21, R24, R26, R21 ;  /* 0x0000001a1815a223 */ /* 0x001fca0000000015 */
[----:B------:R2:W-:Y:S02]  /*1180*/  @!P2 STG.E desc[UR6][R12.64], R21 ;  /* 0x000000150c00a986 */ /* 0x0005e4000c101906 */
.L_x_2:
[----:B------:R-:W-:Y:S05]  /*1190*/  @P0 BRA `(.L_x_4) ;  /* 0xfffffff400f40947 */ /* 0x000fea000383ffff */
[----:B------:R-:W-:-:S06]  /*11a0*/  UIADD3 UR4, UPT, UPT, UR4, 0x1, URZ ;  /* 0x0000000104047890 */ /* 0x000fcc000fffe0ff */
[----:B------:R-:W-:-:S13]  /*11b0*/  ISETP.NE.AND P0, PT, R14, UR4, PT ;  /* 0x000000040e007c0c */ /* 0x000fda000bf05270 */
[----:B------:R-:W-:Y:S05]  /*11c0*/  @P0 BRA `(.L_x_5) ;  /* 0xfffffff400d40947 */ /* 0x000fea000383ffff */
[----:B------:R-:W-:Y:S05]  /*11d0*/  EXIT ;  /* 0x000000000000794d */ /* 0x000fea0003800000 */
.L_x_6:
[----:B------:R-:W-:-:S00]  /*11e0*/  BRA `(.L_x_6) ;  /* 0xfffffffc00fc7947 */ /* 0x000fc0000383ffff */
[----:B------:R-:W-:-:S00]  /*11f0*/  NOP ;  /* 0x0000000000007918 */ /* 0x000fc00000000000 */
        /* <DEDUP_REMOVED lines=8> */
.L_x_7:


//--------------------- .nv.shared.reserved.0     --------------------------
	.section	.nv.shared.reserved.0,"aw",@nobits
	.weak		__nv_reservedSMEM_offset_0_alias
	.size		__nv_reservedSMEM_offset_0_alias, 0, 64
	.other		__nv_reservedSMEM_offset_0_alias,@"STO_CUDA_RESERVED_SHARED STV_DEFAULT"
__nv_reservedSMEM_offset_0_alias:
	.zero		0
	.zero		64


//--------------------- .nv.constant0._Z18kernel_convolutionPfS_S_iiiiii --------------------------
	.section	.nv.constant0._Z18kernel_convolutionPfS_S_iiiiii,"a",@progbits
	.sectionflags	@""
	.align	4
.nv.constant0._Z18kernel_convolutionPfS_S_iiiiii:
	.zero		944


//--------------------- SYMBOLS --------------------------

	.type		.nv.reservedSmem.offset0,@object
	.size		.nv.reservedSmem.offset0,0x4
